//
// Generated by NVIDIA NVVM Compiler
//
// Compiler Build ID: CL-36424714
// Cuda compilation tools, release 13.0, V13.0.88
// Based on NVVM 20.0.0
//

.version 9.0
.target sm_100
.address_size 64

	// .globl	_Z17multiply_matricesP6MatrixS0_S0_

.visible .entry _Z17multiply_matricesP6MatrixS0_S0_(
	.param .u64 .ptr .align 1 _Z17multiply_matricesP6MatrixS0_S0__param_0,
	.param .u64 .ptr .align 1 _Z17multiply_matricesP6MatrixS0_S0__param_1,
	.param .u64 .ptr .align 1 _Z17multiply_matricesP6MatrixS0_S0__param_2
)
{
	.reg .pred 	%p<10>;
	.reg .b32 	%r<92>;
	.reg .b32 	%f<68>;
	.reg .b64 	%rd<75>;

	ld.param.u64 	%rd6, [_Z17multiply_matricesP6MatrixS0_S0__param_0];
	ld.param.u64 	%rd4, [_Z17multiply_matricesP6MatrixS0_S0__param_1];
	ld.param.u64 	%rd5, [_Z17multiply_matricesP6MatrixS0_S0__param_2];
	cvta.to.global.u64 	%rd1, %rd6;
	mov.u32 	%r46, %ntid.y;
	mov.u32 	%r47, %ctaid.y;
	mov.u32 	%r48, %tid.y;
	mad.lo.s32 	%r1, %r46, %r47, %r48;
	mov.u32 	%r49, %ntid.x;
	mov.u32 	%r50, %ctaid.x;
	mul.lo.s32 	%r2, %r49, %r50;
	mov.u32 	%r3, %tid.x;
	add.s32 	%r4, %r2, %r3;
	ld.global.u32 	%r5, [%rd1];
	setp.eq.s32 	%p1, %r5, 0;
	mov.f32 	%f67, 0f00000000;
	@%p1 bra 	$L__BB0_12;
	cvta.to.global.u64 	%rd7, %rd4;
	ld.global.u64 	%rd8, [%rd1+8];
	cvta.to.global.u64 	%rd2, %rd8;
	mul.lo.s32 	%r6, %r5, %r1;
	ld.global.u64 	%rd9, [%rd7+8];
	cvta.to.global.u64 	%rd3, %rd9;
	ld.global.u32 	%r7, [%rd7];
	and.b32  	%r8, %r5, 7;
	setp.lt.u32 	%p2, %r5, 8;
	mov.f32 	%f67, 0f00000000;
	mov.b32 	%r90, 0;
	@%p2 bra 	$L__BB0_4;
	and.b32  	%r90, %r5, -8;
	neg.s32 	%r88, %r90;
	add.s32 	%r52, %r3, %r7;
	add.s32 	%r87, %r52, %r2;
	shl.b32 	%r12, %r7, 3;
	shl.b32 	%r53, %r7, 1;
	add.s32 	%r86, %r4, %r53;
	mad.lo.s32 	%r85, %r7, 3, %r4;
	shl.b32 	%r54, %r7, 2;
	add.s32 	%r84, %r4, %r54;
	mad.lo.s32 	%r83, %r7, 5, %r4;
	mad.lo.s32 	%r82, %r7, 6, %r4;
	mad.lo.s32 	%r81, %r7, 7, %r4;
	add.s32 	%r79, %r6, 3;
	mov.f32 	%f67, 0f00000000;
	mov.u32 	%r80, %r4;
$L__BB0_3:
	.pragma "nounroll";
	add.s32 	%r55, %r79, -3;
	mul.wide.u32 	%rd10, %r55, 4;
	add.s64 	%rd11, %rd2, %rd10;
	ld.global.f32 	%f17, [%rd11];
	mul.wide.u32 	%rd12, %r80, 4;
	add.s64 	%rd13, %rd3, %rd12;
	ld.global.f32 	%f18, [%rd13];
	fma.rn.f32 	%f19, %f17, %f18, %f67;
	add.s32 	%r56, %r79, -2;
	mul.wide.u32 	%rd14, %r56, 4;
	add.s64 	%rd15, %rd2, %rd14;
	ld.global.f32 	%f20, [%rd15];
	mul.wide.u32 	%rd16, %r87, 4;
	add.s64 	%rd17, %rd3, %rd16;
	ld.global.f32 	%f21, [%rd17];
	fma.rn.f32 	%f22, %f20, %f21, %f19;
	add.s32 	%r57, %r79, -1;
	mul.wide.u32 	%rd18, %r57, 4;
	add.s64 	%rd19, %rd2, %rd18;
	ld.global.f32 	%f23, [%rd19];
	mul.wide.u32 	%rd20, %r86, 4;
	add.s64 	%rd21, %rd3, %rd20;
	ld.global.f32 	%f24, [%rd21];
	fma.rn.f32 	%f25, %f23, %f24, %f22;
	add.s32 	%r58, %r79, 4;
	mul.wide.u32 	%rd22, %r79, 4;
	add.s64 	%rd23, %rd2, %rd22;
	ld.global.f32 	%f26, [%rd23];
	mul.wide.u32 	%rd24, %r85, 4;
	add.s64 	%rd25, %rd3, %rd24;
	ld.global.f32 	%f27, [%rd25];
	fma.rn.f32 	%f28, %f26, %f27, %f25;
	add.s32 	%r59, %r79, 1;
	mul.wide.u32 	%rd26, %r59, 4;
	add.s64 	%rd27, %rd2, %rd26;
	ld.global.f32 	%f29, [%rd27];
	mul.wide.u32 	%rd28, %r84, 4;
	add.s64 	%rd29, %rd3, %rd28;
	ld.global.f32 	%f30, [%rd29];
	fma.rn.f32 	%f31, %f29, %f30, %f28;
	add.s32 	%r60, %r79, 2;
	mul.wide.u32 	%rd30, %r60, 4;
	add.s64 	%rd31, %rd2, %rd30;
	ld.global.f32 	%f32, [%rd31];
	mul.wide.u32 	%rd32, %r83, 4;
	add.s64 	%rd33, %rd3, %rd32;
	ld.global.f32 	%f33, [%rd33];
	fma.rn.f32 	%f34, %f32, %f33, %f31;
	add.s32 	%r61, %r79, 3;
	mul.wide.u32 	%rd34, %r61, 4;
	add.s64 	%rd35, %rd2, %rd34;
	ld.global.f32 	%f35, [%rd35];
	mul.wide.u32 	%rd36, %r82, 4;
	add.s64 	%rd37, %rd3, %rd36;
	ld.global.f32 	%f36, [%rd37];
	fma.rn.f32 	%f37, %f35, %f36, %f34;
	mul.wide.u32 	%rd38, %r58, 4;
	add.s64 	%rd39, %rd2, %rd38;
	ld.global.f32 	%f38, [%rd39];
	mul.wide.u32 	%rd40, %r81, 4;
	add.s64 	%rd41, %rd3, %rd40;
	ld.global.f32 	%f39, [%rd41];
	fma.rn.f32 	%f67, %f38, %f39, %f37;
	add.s32 	%r88, %r88, 8;
	add.s32 	%r87, %r87, %r12;
	add.s32 	%r86, %r86, %r12;
	add.s32 	%r85, %r85, %r12;
	add.s32 	%r84, %r84, %r12;
	add.s32 	%r83, %r83, %r12;
	add.s32 	%r82, %r82, %r12;
	add.s32 	%r81, %r81, %r12;
	add.s32 	%r80, %r80, %r12;
	add.s32 	%r79, %r79, 8;
	setp.ne.s32 	%p3, %r88, 0;
	@%p3 bra 	$L__BB0_3;
$L__BB0_4:
	setp.eq.s32 	%p4, %r8, 0;
	@%p4 bra 	$L__BB0_12;
	and.b32  	%r41, %r5, 3;
	setp.lt.u32 	%p5, %r8, 4;
	@%p5 bra 	$L__BB0_7;
	add.s32 	%r62, %r6, %r90;
	mul.wide.u32 	%rd42, %r62, 4;
	add.s64 	%rd43, %rd2, %rd42;
	ld.global.f32 	%f41, [%rd43];
	mad.lo.s32 	%r63, %r7, %r90, %r4;
	mul.wide.u32 	%rd44, %r63, 4;
	add.s64 	%rd45, %rd3, %rd44;
	ld.global.f32 	%f42, [%rd45];
	fma.rn.f32 	%f43, %f41, %f42, %f67;
	add.s32 	%r64, %r62, 1;
	mul.wide.u32 	%rd46, %r64, 4;
	add.s64 	%rd47, %rd2, %rd46;
	ld.global.f32 	%f44, [%rd47];
	add.s32 	%r65, %r63, %r7;
	mul.wide.u32 	%rd48, %r65, 4;
	add.s64 	%rd49, %rd3, %rd48;
	ld.global.f32 	%f45, [%rd49];
	fma.rn.f32 	%f46, %f44, %f45, %f43;
	add.s32 	%r66, %r62, 2;
	mul.wide.u32 	%rd50, %r66, 4;
	add.s64 	%rd51, %rd2, %rd50;
	ld.global.f32 	%f47, [%rd51];
	add.s32 	%r67, %r65, %r7;
	mul.wide.u32 	%rd52, %r67, 4;
	add.s64 	%rd53, %rd3, %rd52;
	ld.global.f32 	%f48, [%rd53];
	fma.rn.f32 	%f49, %f47, %f48, %f46;
	add.s32 	%r68, %r62, 3;
	mul.wide.u32 	%rd54, %r68, 4;
	add.s64 	%rd55, %rd2, %rd54;
	ld.global.f32 	%f50, [%rd55];
	add.s32 	%r69, %r67, %r7;
	mul.wide.u32 	%rd56, %r69, 4;
	add.s64 	%rd57, %rd3, %rd56;
	ld.global.f32 	%f51, [%rd57];
	fma.rn.f32 	%f67, %f50, %f51, %f49;
	add.s32 	%r90, %r90, 4;
$L__BB0_7:
	setp.eq.s32 	%p6, %r41, 0;
	@%p6 bra 	$L__BB0_12;
	setp.eq.s32 	%p7, %r41, 1;
	@%p7 bra 	$L__BB0_10;
	add.s32 	%r70, %r6, %r90;
	mul.wide.u32 	%rd58, %r70, 4;
	add.s64 	%rd59, %rd2, %rd58;
	ld.global.f32 	%f53, [%rd59];
	mad.lo.s32 	%r71, %r7, %r90, %r4;
	mul.wide.u32 	%rd60, %r71, 4;
	add.s64 	%rd61, %rd3, %rd60;
	ld.global.f32 	%f54, [%rd61];
	fma.rn.f32 	%f55, %f53, %f54, %f67;
	add.s32 	%r72, %r70, 1;
	mul.wide.u32 	%rd62, %r72, 4;
	add.s64 	%rd63, %rd2, %rd62;
	ld.global.f32 	%f56, [%rd63];
	add.s32 	%r73, %r71, %r7;
	mul.wide.u32 	%rd64, %r73, 4;
	add.s64 	%rd65, %rd3, %rd64;
	ld.global.f32 	%f57, [%rd65];
	fma.rn.f32 	%f67, %f56, %f57, %f55;
	add.s32 	%r90, %r90, 2;
$L__BB0_10:
	and.b32  	%r74, %r5, 1;
	setp.eq.b32 	%p8, %r74, 1;
	not.pred 	%p9, %p8;
	@%p9 bra 	$L__BB0_12;
	add.s32 	%r75, %r6, %r90;
	mul.wide.u32 	%rd66, %r75, 4;
	add.s64 	%rd67, %rd2, %rd66;
	ld.global.f32 	%f58, [%rd67];
	mad.lo.s32 	%r76, %r7, %r90, %r4;
	mul.wide.u32 	%rd68, %r76, 4;
	add.s64 	%rd69, %rd3, %rd68;
	ld.global.f32 	%f59, [%rd69];
	fma.rn.f32 	%f67, %f58, %f59, %f67;
$L__BB0_12:
	cvta.to.global.u64 	%rd70, %rd5;
	ld.global.u64 	%rd71, [%rd70+8];
	cvta.to.global.u64 	%rd72, %rd71;
	ld.global.u32 	%r77, [%rd70];
	mad.lo.s32 	%r78, %r77, %r1, %r4;
	mul.wide.s32 	%rd73, %r78, 4;
	add.s64 	%rd74, %rd72, %rd73;
	st.global.f32 	[%rd74], %f67;
	ret;

}


// ===== COMPILED SASS (sm_100) =====

	.target	sm_100

	.elftype	@"ET_EXEC"


//--------------------- .note.nv.tkinfo           --------------------------
	.section	.note.nv.tkinfo,"",@"SHT_NOTE"
	.sectionflags	@"SHF_NOTE_NV_TKINFO"
	.tkinfo
        /*0018*/ 	.word	0x00000002
        /*0030*/ 	.string	""
        /*0030*/ 	.string	"ptxas"
        /*0030*/ 	.string	"Cuda compilation tools, release 13.0, V13.0.88"
        /*0030*/ 	.string	"Build cuda_13.0.r13.0/compiler.36424714_0"
        /*0030*/ 	.string	"-arch sm_100 -m 64 "



//--------------------- .note.nv.cuinfo           --------------------------
	.section	.note.nv.cuinfo,"",@"SHT_NOTE"
	.sectionflags	@"SHF_NOTE_NV_CUINFO"
        /*0018*/ 	.short	0x0002
        /*001a*/ 	.short	0x0064
        /*001c*/ 	.short	0x0082
	.zero		2


//--------------------- .nv.info                  --------------------------
	.section	.nv.info,"",@"SHT_CUDA_INFO"
	.align	4


	//----- nvinfo : EIATTR_REGCOUNT
	.align		4
        /*0000*/ 	.byte	0x04, 0x2f
        /*0002*/ 	.short	(.L_1 - .L_0)
	.align		4
.L_0:
        /*0004*/ 	.word	index@(_Z17multiply_matricesP6MatrixS0_S0_)
        /*0008*/ 	.word	0x00000020


	//----- nvinfo : EIATTR_FRAME_SIZE
	.align		4
.L_1:
        /*000c*/ 	.byte	0x04, 0x11
        /*000e*/ 	.short	(.L_3 - .L_2)
	.align		4
.L_2:
        /*0010*/ 	.word	index@(_Z17multiply_matricesP6MatrixS0_S0_)
        /*0014*/ 	.word	0x00000000


	//----- nvinfo : EIATTR_MIN_STACK_SIZE
	.align		4
.L_3:
        /*0018*/ 	.byte	0x04, 0x12
        /*001a*/ 	.short	(.L_5 - .L_4)
	.align		4
.L_4:
        /*001c*/ 	.word	index@(_Z17multiply_matricesP6MatrixS0_S0_)
        /*0020*/ 	.word	0x00000000
.L_5:


//--------------------- .nv.compat                --------------------------
	.section	.nv.compat,"",@"SHT_CUDA_COMPAT_INFO"
	.align	4
        /*0000*/ 	.byte	0x02, 0x09, 0x00, 0x00, 0x02, 0x02, 0x01, 0x00, 0x02, 0x05, 0x05, 0x00, 0x03, 0x07, 0x01, 0x01
        /*0010*/ 	.byte	0x02, 0x03, 0x00, 0x00, 0x02, 0x06, 0x01, 0x00, 0x04, 0x0b, 0x08, 0x00, 0x09, 0x00, 0x00, 0x00
        /*0020*/ 	.byte	0x00, 0x00, 0x00, 0x00


//--------------------- .nv.info._Z17multiply_matricesP6MatrixS0_S0_ --------------------------
	.section	.nv.info._Z17multiply_matricesP6MatrixS0_S0_,"",@"SHT_CUDA_INFO"
	.sectionflags	@""
	.align	4


	//----- nvinfo : EIATTR_CUDA_API_VERSION
	.align		4
        /*0000*/ 	.byte	0x04, 0x37
        /*0002*/ 	.short	(.L_7 - .L_6)
.L_6:
        /*0004*/ 	.word	0x00000082


	//----- nvinfo : EIATTR_KPARAM_INFO
	.align		4
.L_7:
        /*0008*/ 	.byte	0x04, 0x17
        /*000a*/ 	.short	(.L_9 - .L_8)
.L_8:
        /*000c*/ 	.word	0x00000000
        /*0010*/ 	.short	0x0002
        /*0012*/ 	.short	0x0010
        /*0014*/ 	.byte	0x00, 0xf5, 0x21, 0x00


	//----- nvinfo : EIATTR_KPARAM_INFO
	.align		4
.L_9:
        /*0018*/ 	.byte	0x04, 0x17
        /*001a*/ 	.short	(.L_11 - .L_10)
.L_10:
        /*001c*/ 	.word	0x00000000
        /*0020*/ 	.short	0x0001
        /*0022*/ 	.short	0x0008
        /*0024*/ 	.byte	0x00, 0xf5, 0x21, 0x00


	//----- nvinfo : EIATTR_KPARAM_INFO
	.align		4
.L_11:
        /*0028*/ 	.byte	0x04, 0x17
        /*002a*/ 	.short	(.L_13 - .L_12)
.L_12:
        /*002c*/ 	.word	0x00000000
        /*0030*/ 	.short	0x0000
        /*0032*/ 	.short	0x0000
        /*0034*/ 	.byte	0x00, 0xf5, 0x21, 0x00


	//----- nvinfo : EIATTR_SPARSE_MMA_MASK
	.align		4
.L_13:
        /*0038*/ 	.byte	0x03, 0x50
        /*003a*/ 	.short	0x0000


	//----- nvinfo : EIATTR_MAXREG_COUNT
	.align		4
        /*003c*/ 	.byte	0x03, 0x1b
        /*003e*/ 	.short	0x00ff


	//----- nvinfo : EIATTR_MERCURY_ISA_VERSION
	.align		4
        /*0040*/ 	.byte	0x03, 0x5f
        /*0042*/ 	.short	0x0101


	//----- nvinfo : EIATTR_VRC_CTA_INIT_COUNT
	.align		4
        /*0044*/ 	.byte	0x02, 0x4a
	.zero		1
	.zero		1


	//----- nvinfo : EIATTR_EXIT_INSTR_OFFSETS
	.align		4
        /*0048*/ 	.byte	0x04, 0x1c
        /*004a*/ 	.short	(.L_15 - .L_14)


	//   ....[0]....
.L_14:
        /*004c*/ 	.word	0x00000a40


	//----- nvinfo : EIATTR_CBANK_PARAM_SIZE
	.align		4
.L_15:
        /*0050*/ 	.byte	0x03, 0x19
        /*0052*/ 	.short	0x0018


	//----- nvinfo : EIATTR_PARAM_CBANK
	.align		4
        /*0054*/ 	.byte	0x04, 0x0a
        /*0056*/ 	.short	(.L_17 - .L_16)
	.align		4
.L_16:
        /*0058*/ 	.word	index@(.nv.constant0._Z17multiply_matricesP6MatrixS0_S0_)
        /*005c*/ 	.short	0x0380
        /*005e*/ 	.short	0x0018


	//----- nvinfo : EIATTR_SW_WAR
	.align		4
.L_17:
        /*0060*/ 	.byte	0x04, 0x36
        /*0062*/ 	.short	(.L_19 - .L_18)
.L_18:
        /*0064*/ 	.word	0x00000008
.L_19:


//--------------------- .nv.callgraph             --------------------------
	.section	.nv.callgraph,"",@"SHT_CUDA_CALLGRAPH"
	.align	4
	.sectionentsize	8
	.align		4
        /*0000*/ 	.word	0x00000000
	.align		4
        /*0004*/ 	.word	0xffffffff
	.align		4
        /*0008*/ 	.word	0x00000000
	.align		4
        /*000c*/ 	.word	0xfffffffe
	.align		4
        /*0010*/ 	.word	0x00000000
	.align		4
        /*0014*/ 	.word	0xfffffffd
	.align		4
        /*0018*/ 	.word	0x00000000
	.align		4
        /*001c*/ 	.word	0xfffffffc


//--------------------- .text._Z17multiply_matricesP6MatrixS0_S0_ --------------------------
	.section	.text._Z17multiply_matricesP6MatrixS0_S0_,"ax",@progbits
	.align	128
        .global         _Z17multiply_matricesP6MatrixS0_S0_
        .type           _Z17multiply_matricesP6MatrixS0_S0_,@function
        .size           _Z17multiply_matricesP6MatrixS0_S0_,(.L_x_5 - _Z17multiply_matricesP6MatrixS0_S0_)
        .other          _Z17multiply_matricesP6MatrixS0_S0_,@"STO_CUDA_ENTRY STV_DEFAULT"
_Z17multiply_matricesP6MatrixS0_S0_:
.text._Z17multiply_matricesP6MatrixS0_S0_:
[----:B------:R-:W-:Y:S08]  /*0000*/  LDC R1, c[0x0][0x37c] ;  /* 0x0000df00ff017b82 */ /* 0x000ff00000000800 */
[----:B------:R-:W0:Y:S01]  /*0010*/  LDC.64 R14, c[0x0][0x380] ;  /* 0x0000e000ff0e7b82 */ /* 0x000e220000000a00 */
[----:B------:R-:W0:Y:S02]  /*0020*/  LDCU.64 UR6, c[0x0][0x358] ;  /* 0x00006b00ff0677ac */ /* 0x000e240008000a00 */
[----:B0-----:R-:W2:Y:S05]  /*0030*/  LDG.E R0, desc[UR6][R14.64] ;  /* 0x000000060e007981 */ /* 0x001eaa000c1e1900 */
[----:B------:R-:W0:Y:S01]  /*0040*/  S2UR UR5, SR_CTAID.X ;  /* 0x00000000000579c3 */ /* 0x000e220000002500 */
[----:B------:R-:W1:Y:S01]  /*0050*/  LDCU UR8, c[0x0][0x364] ;  /* 0x00006c80ff0877ac */ /* 0x000e620008000800 */
[----:B------:R-:W-:Y:S01]  /*0060*/  HFMA2 R22, -RZ, RZ, 0, 0 ;  /* 0x00000000ff167431 */ /* 0x000fe200000001ff */
[----:B------:R-:W1:Y:S01]  /*0070*/  S2R R3, SR_CTAID.Y ;  /* 0x0000000000037919 */ /* 0x000e620000002600 */
[----:B------:R-:W0:Y:S01]  /*0080*/  LDCU UR4, c[0x0][0x360] ;  /* 0x00006c00ff0477ac */ /* 0x000e220008000800 */
[----:B------:R-:W1:Y:S01]  /*0090*/  S2R R2, SR_TID.Y ;  /* 0x0000000000027919 */ /* 0x000e620000002200 */
[----:B------:R-:W3:Y:S01]  /*00a0*/  S2R R12, SR_TID.X ;  /* 0x00000000000c7919 */ /* 0x000ee20000002100 */
[----:B0-----:R-:W-:Y:S01]  /*00b0*/  UIMAD UR4, UR4, UR5, URZ ;  /* 0x00000005040472a4 */ /* 0x001fe2000f8e02ff */
[----:B-1----:R-:W-:-:S05]  /*00c0*/  IMAD R3, R3, UR8, R2 ;  /* 0x0000000803037c24 */ /* 0x002fca000f8e0202 */
[----:B---3--:R-:W-:Y:S02]  /*00d0*/  IADD3 R4, PT, PT, R12, UR4, RZ ;  /* 0x000000040c047c10 */ /* 0x008fe4000fffe0ff */
[----:B--2---:R-:W-:-:S13]  /*00e0*/  ISETP.NE.AND P0, PT, R0, RZ, PT ;  /* 0x000000ff0000720c */ /* 0x004fda0003f05270 */
[----:B------:R-:W-:Y:S05]  /*00f0*/  @!P0 BRA `(.L_x_0) ;  /* 0x0000000800388947 */ /* 0x000fea0003800000 */
[----:B------:R-:W0:Y:S01]  /*0100*/  LDC.64 R10, c[0x0][0x388] ;  /* 0x0000e200ff0a7b82 */ /* 0x000e220000000a00 */
[C---:B------:R-:W-:Y:S01]  /*0110*/  ISETP.GE.U32.AND P1, PT, R0.reuse, 0x8, PT ;  /* 0x000000080000780c */ /* 0x040fe20003f26070 */
[----:B------:R-:W5:Y:S01]  /*0120*/  LDG.E.64 R14, desc[UR6][R14.64+0x8] ;  /* 0x000008060e0e7981 */ /* 0x000f62000c1e1b00 */
[----:B------:R-:W-:Y:S01]  /*0130*/  LOP3.LUT R6, R0, 0x7, RZ, 0xc0, !PT ;  /* 0x0000000700067812 */ /* 0x000fe200078ec0ff */
[----:B------:R-:W-:Y:S01]  /*0140*/  IMAD R7, R3, R0, RZ ;  /* 0x0000000003077224 */ /* 0x000fe200078e02ff */
[----:B------:R-:W-:Y:S02]  /*0150*/  MOV R22, RZ ;  /* 0x000000ff00167202 */ /* 0x000fe40000000f00 */
[----:B------:R-:W-:Y:S02]  /*0160*/  ISETP.NE.AND P0, PT, R6, RZ, PT ;  /* 0x000000ff0600720c */ /* 0x000fe40003f05270 */
[----:B------:R-:W-:Y:S01]  /*0170*/  MOV R8, RZ ;  /* 0x000000ff00087202 */ /* 0x000fe20000000f00 */
[----:B0-----:R0:W5:Y:S04]  /*0180*/  LDG.E R5, desc[UR6][R10.64] ;  /* 0x000000060a057981 */ /* 0x001168000c1e1900 */
[----:B------:R0:W5:Y:S01]  /*0190*/  LDG.E.64 R16, desc[UR6][R10.64+0x8] ;  /* 0x000008060a107981 */ /* 0x000162000c1e1b00 */
[----:B------:R-:W-:Y:S05]  /*01a0*/  @!P1 BRA `(.L_x_1) ;  /* 0x00000004001c9947 */ /* 0x000fea0003800000 */
[----:B------:R-:W-:Y:S01]  /*01b0*/  LOP3.LUT R8, R0, 0xfffffff8, RZ, 0xc0, !PT ;  /* 0xfffffff800087812 */ /* 0x000fe200078ec0ff */
[C-C-:B0----5:R-:W-:Y:S01]  /*01c0*/  IMAD R10, R5.reuse, 0x3, R4.reuse ;  /* 0x00000003050a7824 */ /* 0x161fe200078e0204 */
[----:B------:R-:W-:Y:S01]  /*01d0*/  IADD3 R27, PT, PT, R12, UR4, R5 ;  /* 0x000000040c1b7c10 */ /* 0x000fe2000fffe005 */
[C-C-:B------:R-:W-:Y:S01]  /*01e0*/  IMAD R9, R5.reuse, 0x5, R4.reuse ;  /* 0x0000000505097824 */ /* 0x140fe200078e0204 */
[CC--:B------:R-:W-:Y:S01]  /*01f0*/  LEA R2, R5.reuse, R4.reuse, 0x1 ;  /* 0x0000000405027211 */ /* 0x0c0fe200078e08ff */
[C-C-:B------:R-:W-:Y:S01]  /*0200*/  IMAD R11, R5.reuse, 0x6, R4.reuse ;  /* 0x00000006050b7824 */ /* 0x140fe200078e0204 */
[C---:B------:R-:W-:Y:S01]  /*0210*/  LEA R12, R5.reuse, R4, 0x2 ;  /* 0x00000004050c7211 */ /* 0x040fe200078e10ff */
[----:B------:R-:W-:Y:S01]  /*0220*/  IMAD R13, R5, 0x7, R4 ;  /* 0x00000007050d7824 */ /* 0x000fe200078e0204 */
[----:B------:R-:W-:Y:S02]  /*0230*/  IADD3 R29, PT, PT, R7, 0x3, RZ ;  /* 0x00000003071d7810 */ /* 0x000fe40007ffe0ff */
[----:B------:R-:W-:-:S02]  /*0240*/  MOV R22, RZ ;  /* 0x000000ff00167202 */ /* 0x000fc40000000f00 */
[----:B------:R-:W-:Y:S02]  /*0250*/  MOV R26, R4 ;  /* 0x00000004001a7202 */ /* 0x000fe40000000f00 */
[----:B------:R-:W-:-:S07]  /*0260*/  IADD3 R28, PT, PT, -R8, RZ, RZ ;  /* 0x000000ff081c7210 */ /* 0x000fce0007ffe1ff */
.L_x_2:
[----:B------:R-:W-:Y:S01]  /*0270*/  IADD3 R21, PT, PT, R29, -0x3, RZ ;  /* 0xfffffffd1d157810 */ /* 0x000fe20007ffe0ff */
[----:B------:R-:W-:-:S04]  /*0280*/  IMAD.WIDE.U32 R18, R26, 0x4, R16 ;  /* 0x000000041a127825 */ /* 0x000fc800078e0010 */
[----:B------:R-:W-:Y:S02]  /*0290*/  IMAD.WIDE.U32 R20, R21, 0x4, R14 ;  /* 0x0000000415147825 */ /* 0x000fe400078e000e */
[----:B------:R-:W2:Y:S04]  /*02a0*/  LDG.E R18, desc[UR6][R18.64] ;  /* 0x0000000612127981 */ /* 0x000ea8000c1e1900 */
[----:B------:R-:W2:Y:S01]  /*02b0*/  LDG.E R21, desc[UR6][R20.64] ;  /* 0x0000000614157981 */ /* 0x000ea2000c1e1900 */
[----:B------:R-:W-:Y:S01]  /*02c0*/  IADD3 R25, PT, PT, R29, -0x2, RZ ;  /* 0xfffffffe1d197810 */ /* 0x000fe20007ffe0ff */
[----:B--2---:R-:W-:Y:S01]  /*02d0*/  FFMA R24, R21, R18, R22 ;  /* 0x0000001215187223 */ /* 0x004fe20000000016 */
[----:B------:R-:W-:-:S04]  /*02e0*/  IMAD.WIDE.U32 R22, R27, 0x4, R16 ;  /* 0x000000041b167825 */ /* 0x000fc800078e0010 */
[----:B------:R-:W-:Y:S02]  /*02f0*/  IMAD.WIDE.U32 R20, R25, 0x4, R14 ;  /* 0x0000000419147825 */ /* 0x000fe400078e000e */
[----:B------:R-:W2:Y:S04]  /*0300*/  LDG.E R22, desc[UR6][R22.64] ;  /* 0x0000000616167981 */ /* 0x000ea8000c1e1900 */
[----:B------:R-:W2:Y:S01]  /*0310*/  LDG.E R25, desc[UR6][R20.64] ;  /* 0x0000000614197981 */ /* 0x000ea2000c1e1900 */
[----:B------:R-:W-:-:S05]  /*0320*/  IADD3 R19, PT, PT, R29, -0x1, RZ ;  /* 0xffffffff1d137810 */ /* 0x000fca0007ffe0ff */
[----:B------:R-:W-:-:S06]  /*0330*/  IMAD.WIDE.U32 R18, R19, 0x4, R14 ;  /* 0x0000000413127825 */ /* 0x000fcc00078e000e */
[----:B------:R-:W3:Y:S01]  /*0340*/  LDG.E R19, desc[UR6][R18.64] ;  /* 0x0000000612137981 */ /* 0x000ee2000c1e1900 */
[----:B--2---:R-:W-:Y:S01]  /*0350*/  FFMA R22, R25, R22, R24 ;  /* 0x0000001619167223 */ /* 0x004fe20000000018 */
[----:B------:R-:W-:-:S06]  /*0360*/  IMAD.WIDE.U32 R24, R2, 0x4, R16 ;  /* 0x0000000402187825 */ /* 0x000fcc00078e0010 */
[----:B------:R-:W3:Y:S01]  /*0370*/  LDG.E R24, desc[UR6][R24.64] ;  /* 0x0000000618187981 */ /* 0x000ee2000c1e1900 */
[----:B------:R-:W-:-:S05]  /*0380*/  IMAD.WIDE.U32 R20, R29, 0x4, R14 ;  /* 0x000000041d147825 */ /* 0x000fca00078e000e */
[----:B------:R0:W2:Y:S01]  /*0390*/  LDG.E R23, desc[UR6][R20.64] ;  /* 0x0000000614177981 */ /* 0x0000a2000c1e1900 */
[----:B---3--:R-:W-:Y:S01]  /*03a0*/  FFMA R24, R19, R24, R22 ;  /* 0x0000001813187223 */ /* 0x008fe20000000016 */
[----:B------:R-:W-:-:S05]  /*03b0*/  IMAD.WIDE.U32 R18, R10, 0x4, R16 ;  /* 0x000000040a127825 */ /* 0x000fca00078e0010 */
[----:B------:R-:W2:Y:S01]  /*03c0*/  LDG.E R22, desc[UR6][R18.64] ;  /* 0x0000000612167981 */ /* 0x000ea2000c1e1900 */
[----:B------:R-:W-:Y:S01]  /*03d0*/  IADD3 R25, PT, PT, R29, 0x1, RZ ;  /* 0x000000011d197810 */ /* 0x000fe20007ffe0ff */
[----:B0-----:R-:W-:-:S04]  /*03e0*/  IMAD.WIDE.U32 R20, R12, 0x4, R16 ;  /* 0x000000040c147825 */ /* 0x001fc800078e0010 */
[----:B--2---:R-:W-:Y:S01]  /*03f0*/  FFMA R24, R23, R22, R24 ;  /* 0x0000001617187223 */ /* 0x004fe20000000018 */
[----:B------:R-:W-:Y:S02]  /*0400*/  IMAD.WIDE.U32 R22, R25, 0x4, R14 ;  /* 0x0000000419167825 */ /* 0x000fe400078e000e */
[----:B------:R-:W2:Y:S04]  /*0410*/  LDG.E R25, desc[UR6][R20.64] ;  /* 0x0000000614197981 */ /* 0x000ea8000c1e1900 */
[----:B------:R-:W2:Y:S01]  /*0420*/  LDG.E R23, desc[UR6][R22.64] ;  /* 0x0000000616177981 */ /* 0x000ea2000c1e1900 */
[----:B------:R-:W-:-:S05]  /*0430*/  IADD3 R19, PT, PT, R29, 0x2, RZ ;  /* 0x000000021d137810 */ /* 0x000fca0007ffe0ff */
[----:B------:R-:W-:-:S06]  /*0440*/  IMAD.WIDE.U32 R18, R19, 0x4, R14 ;  /* 0x0000000413127825 */ /* 0x000fcc00078e000e */
[----:B------:R-:W3:Y:S01]  /*0450*/  LDG.E R19, desc[UR6][R18.64] ;  /* 0x0000000612137981 */ /* 0x000ee2000c1e1900 */
[----:B--2---:R-:W-:Y:S01]  /*0460*/  FFMA R22, R23, R25, R24 ;  /* 0x0000001917167223 */ /* 0x004fe20000000018 */
[----:B------:R-:W-:-:S06]  /*0470*/  IMAD.WIDE.U32 R24, R9, 0x4, R16 ;  /* 0x0000000409187825 */ /* 0x000fcc00078e0010 */
[----:B------:R-:W3:Y:S01]  /*0480*/  LDG.E R24, desc[UR6][R24.64] ;  /* 0x0000000618187981 */ /* 0x000ee2000c1e1900 */
[----:B------:R-:W-:-:S05]  /*0490*/  IADD3 R21, PT, PT, R29, 0x3, RZ ;  /* 0x000000031d157810 */ /* 0x000fca0007ffe0ff */
[----:B------:R-:W-:-:S06]  /*04a0*/  IMAD.WIDE.U32 R20, R21, 0x4, R14 ;  /* 0x0000000415147825 */ /* 0x000fcc00078e000e */
[----:B------:R-:W2:Y:S01]  /*04b0*/  LDG.E R21, desc[UR6][R20.64] ;  /* 0x0000000614157981 */ /* 0x000ea2000c1e1900 */
[----:B---3--:R-:W-:Y:S01]  /*04c0*/  FFMA R22, R19, R24, R22 ;  /* 0x0000001813167223 */ /* 0x008fe20000000016 */
[----:B------:R-:W-:-:S05]  /*04d0*/  IMAD.WIDE.U32 R18, R11, 0x4, R16 ;  /* 0x000000040b127825 */ /* 0x000fca00078e0010 */
[----:B------:R-:W2:Y:S01]  /*04e0*/  LDG.E R23, desc[UR6][R18.64] ;  /* 0x0000000612177981 */ /* 0x000ea2000c1e1900 */
[----:B------:R-:W-:-:S05]  /*04f0*/  IADD3 R25, PT, PT, R29, 0x4, RZ ;  /* 0x000000041d197810 */ /* 0x000fca0007ffe0ff */
[----:B------:R-:W-:-:S06]  /*0500*/  IMAD.WIDE.U32 R24, R25, 0x4, R14 ;  /* 0x0000000419187825 */ /* 0x000fcc00078e000e */
[----:B------:R-:W3:Y:S01]  /*0510*/  LDG.E R24, desc[UR6][R24.64] ;  /* 0x0000000618187981 */ /* 0x000ee2000c1e1900 */
[----:B--2---:R-:W-:Y:S01]  /*0520*/  FFMA R21, R21, R23, R22 ;  /* 0x0000001715157223 */ /* 0x004fe20000000016 */
[----:B------:R-:W-:-:S06]  /*0530*/  IMAD.WIDE.U32 R22, R13, 0x4, R16 ;  /* 0x000000040d167825 */ /* 0x000fcc00078e0010 */
[----:B------:R-:W3:Y:S01]  /*0540*/  LDG.E R22, desc[UR6][R22.64] ;  /* 0x0000000616167981 */ /* 0x000ee2000c1e1900 */
[----:B------:R-:W-:-:S04]  /*0550*/  IADD3 R28, PT, PT, R28, 0x8, RZ ;  /* 0x000000081c1c7810 */ /* 0x000fc80007ffe0ff */
[----:B------:R-:W-:Y:S02]  /*0560*/  ISETP.NE.AND P1, PT, R28, RZ, PT ;  /* 0x000000ff1c00720c */ /* 0x000fe40003f25270 */
[C---:B------:R-:W-:Y:S02]  /*0570*/  LEA R27, R5.reuse, R27, 0x3 ;  /* 0x0000001b051b7211 */ /* 0x040fe400078e18ff */
[C---:B------:R-:W-:Y:S02]  /*0580*/  LEA R2, R5.reuse, R2, 0x3 ;  /* 0x0000000205027211 */ /* 0x040fe400078e18ff */
[C---:B------:R-:W-:Y:S02]  /*0590*/  LEA R10, R5.reuse, R10, 0x3 ;  /* 0x0000000a050a7211 */ /* 0x040fe400078e18ff */
[C---:B------:R-:W-:Y:S02]  /*05a0*/  LEA R12, R5.reuse, R12, 0x3 ;  /* 0x0000000c050c7211 */ /* 0x040fe400078e18ff */
[----:B------:R-:W-:-:S02]  /*05b0*/  LEA R9, R5, R9, 0x3 ;  /* 0x0000000905097211 */ /* 0x000fc400078e18ff */
[C---:B------:R-:W-:Y:S02]  /*05c0*/  LEA R11, R5.reuse, R11, 0x3 ;  /* 0x0000000b050b7211 */ /* 0x040fe400078e18ff */
[C---:B------:R-:W-:Y:S02]  /*05d0*/  LEA R13, R5.reuse, R13, 0x3 ;  /* 0x0000000d050d7211 */ /* 0x040fe400078e18ff */
[----:B------:R-:W-:Y:S02]  /*05e0*/  LEA R26, R5, R26, 0x3 ;  /* 0x0000001a051a7211 */ /* 0x000fe400078e18ff */
[----:B------:R-:W-:Y:S01]  /*05f0*/  IADD3 R29, PT, PT, R29, 0x8, RZ ;  /* 0x000000081d1d7810 */ /* 0x000fe20007ffe0ff */
[----:B---3--:R-:W-:Y:S01]  /*0600*/  FFMA R22, R24, R22, R21 ;  /* 0x0000001618167223 */ /* 0x008fe20000000015 */
[----:B------:R-:W-:Y:S06]  /*0610*/  @P1 BRA `(.L_x_2) ;  /* 0xfffffffc00141947 */ /* 0x000fec000383ffff */
.L_x_1:
[----:B------:R-:W-:Y:S05]  /*0620*/  @!P0 BRA `(.L_x_0) ;  /* 0x0000000000ec8947 */ /* 0x000fea0003800000 */
[----:B------:R-:W-:Y:S02]  /*0630*/  ISETP.GE.U32.AND P0, PT, R6, 0x4, PT ;  /* 0x000000040600780c */ /* 0x000fe40003f06070 */
[----:B------:R-:W-:-:S04]  /*0640*/  LOP3.LUT R23, R0, 0x3, RZ, 0xc0, !PT ;  /* 0x0000000300177812 */ /* 0x000fc800078ec0ff */
[----:B------:R-:W-:-:S07]  /*0650*/  ISETP.NE.AND P1, PT, R23, RZ, PT ;  /* 0x000000ff1700720c */ /* 0x000fce0003f25270 */
[----:B------:R-:W-:Y:S06]  /*0660*/  @!P0 BRA `(.L_x_3) ;  /* 0x0000000000748947 */ /* 0x000fec0003800000 */
[-C--:B-----5:R-:W-:Y:S01]  /*0670*/  IMAD R2, R5, R8.reuse, R4 ;  /* 0x0000000805027224 */ /* 0x0a0fe200078e0204 */
[----:B0-----:R-:W-:-:S03]  /*0680*/  IADD3 R11, PT, PT, R7, R8, RZ ;  /* 0x00000008070b7210 */ /* 0x001fc60007ffe0ff */
[----:B------:R-:W-:Y:S01]  /*0690*/  IMAD.WIDE.U32 R24, R2, 0x4, R16 ;  /* 0x0000000402187825 */ /* 0x000fe200078e0010 */
[----:B------:R-:W-:Y:S02]  /*06a0*/  IADD3 R27, PT, PT, R11, 0x1, RZ ;  /* 0x000000010b1b7810 */ /* 0x000fe40007ffe0ff */
[----:B------:R-:W-:Y:S01]  /*06b0*/  IADD3 R12, PT, PT, R5, R2, RZ ;  /* 0x00000002050c7210 */ /* 0x000fe20007ffe0ff */
[C-C-:B------:R-:W-:Y:S01]  /*06c0*/  IMAD.WIDE.U32 R20, R11.reuse, 0x4, R14.reuse ;  /* 0x000000040b147825 */ /* 0x140fe200078e000e */
[----:B------:R-:W-:Y:S01]  /*06d0*/  IADD3 R19, PT, PT, R11, 0x2, RZ ;  /* 0x000000020b137810 */ /* 0x000fe20007ffe0ff */
[----:B------:R-:W2:Y:S01]  /*06e0*/  LDG.E R2, desc[UR6][R24.64] ;  /* 0x0000000618027981 */ /* 0x000ea2000c1e1900 */
[----:B------:R-:W-:Y:S01]  /*06f0*/  IADD3 R10, PT, PT, R5, R12, RZ ;  /* 0x0000000c050a7210 */ /* 0x000fe20007ffe0ff */
[----:B------:R-:W-:Y:S01]  /*0700*/  IMAD.WIDE.U32 R26, R27, 0x4, R14 ;  /* 0x000000041b1a7825 */ /* 0x000fe200078e000e */
[----:B------:R-:W-:Y:S01]  /*0710*/  IADD3 R29, PT, PT, R11, 0x3, RZ ;  /* 0x000000030b1d7810 */ /* 0x000fe20007ffe0ff */
[----:B------:R0:W2:Y:S02]  /*0720*/  LDG.E R9, desc[UR6][R20.64] ;  /* 0x0000000614097981 */ /* 0x0000a4000c1e1900 */
[----:B------:R-:W-:Y:S01]  /*0730*/  IMAD.WIDE.U32 R12, R12, 0x4, R16 ;  /* 0x000000040c0c7825 */ /* 0x000fe200078e0010 */
[----:B------:R-:W-:Y:S01]  /*0740*/  IADD3 R6, PT, PT, R5, R10, RZ ;  /* 0x0000000a05067210 */ /* 0x000fe20007ffe0ff */
[----:B------:R-:W3:Y:S02]  /*0750*/  LDG.E R26, desc[UR6][R26.64] ;  /* 0x000000061a1a7981 */ /* 0x000ee4000c1e1900 */
[----:B------:R-:W-:-:S02]  /*0760*/  IMAD.WIDE.U32 R18, R19, 0x4, R14 ;  /* 0x0000000413127825 */ /* 0x000fc400078e000e */
[----:B------:R-:W3:Y:S02]  /*0770*/  LDG.E R13, desc[UR6][R12.64] ;  /* 0x000000060c0d7981 */ /* 0x000ee4000c1e1900 */
[----:B------:R-:W-:Y:S02]  /*0780*/  IMAD.WIDE.U32 R10, R10, 0x4, R16 ;  /* 0x000000040a0a7825 */ /* 0x000fe400078e0010 */
[----:B------:R-:W4:Y:S02]  /*0790*/  LDG.E R18, desc[UR6][R18.64] ;  /* 0x0000000612127981 */ /* 0x000f24000c1e1900 */
[----:B0-----:R-:W-:Y:S02]  /*07a0*/  IMAD.WIDE.U32 R20, R29, 0x4, R14 ;  /* 0x000000041d147825 */ /* 0x001fe400078e000e */
[----:B------:R-:W4:Y:S02]  /*07b0*/  LDG.E R10, desc[UR6][R10.64] ;  /* 0x000000060a0a7981 */ /* 0x000f24000c1e1900 */
[----:B------:R-:W-:-:S02]  /*07c0*/  IMAD.WIDE.U32 R24, R6, 0x4, R16 ;  /* 0x0000000406187825 */ /* 0x000fc400078e0010 */
[----:B------:R-:W4:Y:S04]  /*07d0*/  LDG.E R20, desc[UR6][R20.64] ;  /* 0x0000000614147981 */ /* 0x000f28000c1e1900 */
[----:B------:R-:W4:Y:S01]  /*07e0*/  LDG.E R24, desc[UR6][R24.64] ;  /* 0x0000000618187981 */ /* 0x000f22000c1e1900 */
[----:B------:R-:W-:Y:S01]  /*07f0*/  IADD3 R8, PT, PT, R8, 0x4, RZ ;  /* 0x0000000408087810 */ /* 0x000fe20007ffe0ff */
[----:B--2---:R-:W-:-:S04]  /*0800*/  FFMA R9, R9, R2, R22 ;  /* 0x0000000209097223 */ /* 0x004fc80000000016 */
[----:B---3--:R-:W-:-:S04]  /*0810*/  FFMA R9, R26, R13, R9 ;  /* 0x0000000d1a097223 */ /* 0x008fc80000000009 */
[----:B----4-:R-:W-:-:S04]  /*0820*/  FFMA R9, R18, R10, R9 ;  /* 0x0000000a12097223 */ /* 0x010fc80000000009 */
[----:B------:R-:W-:-:S07]  /*0830*/  FFMA R22, R20, R24, R9 ;  /* 0x0000001814167223 */ /* 0x000fce0000000009 */
.L_x_3:
[----:B------:R-:W-:Y:S05]  /*0840*/  @!P1 BRA `(.L_x_0) ;  /* 0x0000000000649947 */ /* 0x000fea0003800000 */
[----:B------:R-:W-:Y:S02]  /*0850*/  ISETP.NE.AND P0, PT, R23, 0x1, PT ;  /* 0x000000011700780c */ /* 0x000fe40003f05270 */
[----:B------:R-:W-:-:S04]  /*0860*/  LOP3.LUT R0, R0, 0x1, RZ, 0xc0, !PT ;  /* 0x0000000100007812 */ /* 0x000fc800078ec0ff */
[----:B------:R-:W-:-:S07]  /*0870*/  ISETP.NE.U32.AND P1, PT, R0, 0x1, PT ;  /* 0x000000010000780c */ /* 0x000fce0003f25070 */
[-C--:B-----5:R-:W-:Y:S01]  /*0880*/  @P0 IMAD R12, R5, R8.reuse, R4 ;  /* 0x00000008050c0224 */ /* 0x0a0fe200078e0204 */
[----:B------:R-:W-:Y:S02]  /*0890*/  @P0 IADD3 R9, PT, PT, R7, R8, RZ ;  /* 0x0000000807090210 */ /* 0x000fe40007ffe0ff */
[----:B------:R-:W-:Y:S02]  /*08a0*/  @P0 IADD3 R8, PT, PT, R8, 0x2, RZ ;  /* 0x0000000208080810 */ /* 0x000fe40007ffe0ff */
[C---:B0-----:R-:W-:Y:S01]  /*08b0*/  @P0 IADD3 R11, PT, PT, R9.reuse, 0x1, RZ ;  /* 0x00000001090b0810 */ /* 0x041fe20007ffe0ff */
[----:B------:R-:W-:Y:S01]  /*08c0*/  @P0 IMAD.WIDE.U32 R18, R9, 0x4, R14 ;  /* 0x0000000409120825 */ /* 0x000fe200078e000e */
[----:B------:R-:W-:-:S03]  /*08d0*/  @P0 IADD3 R23, PT, PT, R5, R12, RZ ;  /* 0x0000000c05170210 */ /* 0x000fc60007ffe0ff */
[----:B------:R-:W-:Y:S01]  /*08e0*/  @P0 IMAD.WIDE.U32 R12, R12, 0x4, R16 ;  /* 0x000000040c0c0825 */ /* 0x000fe200078e0010 */
[-C--:B------:R-:W-:Y:S01]  /*08f0*/  @!P1 IADD3 R21, PT, PT, R7, R8.reuse, RZ ;  /* 0x0000000807159210 */ /* 0x080fe20007ffe0ff */
[----:B------:R-:W2:Y:S02]  /*0900*/  @P0 LDG.E R9, desc[UR6][R18.64] ;  /* 0x0000000612090981 */ /* 0x000ea4000c1e1900 */
[----:B------:R-:W-:Y:S02]  /*0910*/  @P0 IMAD.WIDE.U32 R10, R11, 0x4, R14 ;  /* 0x000000040b0a0825 */ /* 0x000fe400078e000e */
[----:B------:R-:W2:Y:S02]  /*0920*/  @P0 LDG.E R12, desc[UR6][R12.64] ;  /* 0x000000060c0c0981 */ /* 0x000ea4000c1e1900 */
[----:B------:R-:W-:Y:S02]  /*0930*/  @!P1 IMAD R5, R5, R8, R4 ;  /* 0x0000000805059224 */ /* 0x000fe400078e0204 */
[----:B------:R-:W-:Y:S01]  /*0940*/  @P0 IMAD.WIDE.U32 R6, R23, 0x4, R16 ;  /* 0x0000000417060825 */ /* 0x000fe200078e0010 */
[----:B------:R-:W3:Y:S03]  /*0950*/  @P0 LDG.E R10, desc[UR6][R10.64] ;  /* 0x000000060a0a0981 */ /* 0x000ee6000c1e1900 */
[----:B------:R-:W-:-:S02]  /*0960*/  @!P1 IMAD.WIDE.U32 R14, R21, 0x4, R14 ;  /* 0x00000004150e9825 */ /* 0x000fc400078e000e */
[----:B------:R-:W3:Y:S02]  /*0970*/  @P0 LDG.E R6, desc[UR6][R6.64] ;  /* 0x0000000606060981 */ /* 0x000ee4000c1e1900 */
[----:B------:R-:W-:Y:S02]  /*0980*/  @!P1 IMAD.WIDE.U32 R16, R5, 0x4, R16 ;  /* 0x0000000405109825 */ /* 0x000fe400078e0010 */
[----:B------:R-:W4:Y:S04]  /*0990*/  @!P1 LDG.E R15, desc[UR6][R14.64] ;  /* 0x000000060e0f9981 */ /* 0x000f28000c1e1900 */
[----:B------:R-:W4:Y:S01]  /*09a0*/  @!P1 LDG.E R16, desc[UR6][R16.64] ;  /* 0x0000000610109981 */ /* 0x000f22000c1e1900 */
[----:B--2---:R-:W-:-:S04]  /*09b0*/  @P0 FFMA R9, R9, R12, R22 ;  /* 0x0000000c09090223 */ /* 0x004fc80000000016 */
[----:B---3--:R-:W-:-:S04]  /*09c0*/  @P0 FFMA R22, R10, R6, R9 ;  /* 0x000000060a160223 */ /* 0x008fc80000000009 */
[----:B----4-:R-:W-:-:S07]  /*09d0*/  @!P1 FFMA R22, R15, R16, R22 ;  /* 0x000000100f169223 */ /* 0x010fce0000000016 */
.L_x_0:
[----:B------:R-:W1:Y:S02]  /*09e0*/  LDC.64 R8, c[0x0][0x390] ;  /* 0x0000e400ff087b82 */ /* 0x000e640000000a00 */
[----:B-1----:R-:W2:Y:S04]  /*09f0*/  LDG.E R0, desc[UR6][R8.64] ;  /* 0x0000000608007981 */ /* 0x002ea8000c1e1900 */
[----:B------:R-:W3:Y:S01]  /*0a00*/  LDG.E.64 R6, desc[UR6][R8.64+0x8] ;  /* 0x0000080608067981 */ /* 0x000ee2000c1e1b00 */
[----:B--2---:R-:W-:-:S04]  /*0a10*/  IMAD R3, R3, R0, R4 ;  /* 0x0000000003037224 */ /* 0x004fc800078e0204 */
[----:B---3--:R-:W-:-:S05]  /*0a20*/  IMAD.WIDE R6, R3, 0x4, R6 ;  /* 0x0000000403067825 */ /* 0x008fca00078e0206 */
[----:B------:R-:W-:Y:S01]  /*0a30*/  STG.E desc[UR6][R6.64], R22 ;  /* 0x0000001606007986 */ /* 0x000fe2000c101906 */
[----:B------:R-:W-:Y:S05]  /*0a40*/  EXIT ;  /* 0x000000000000794d */ /* 0x000fea0003800000 */
.L_x_4:
[----:B------:R-:W-:-:S00]  /*0a50*/  BRA `(.L_x_4) ;  /* 0xfffffffc00fc7947 */ /* 0x000fc0000383ffff */
[----:B------:R-:W-:-:S00]  /*0a60*/  NOP ;  /* 0x0000000000007918 */ /* 0x000fc00000000000 */
        /* <DEDUP_REMOVED lines=9> */
.L_x_5:


//--------------------- .nv.shared.reserved.0     --------------------------
	.section	.nv.shared.reserved.0,"aw",@nobits
	.weak		__nv_reservedSMEM_offset_0_alias
	.size		__nv_reservedSMEM_offset_0_alias, 0, 64
	.other		__nv_reservedSMEM_offset_0_alias,@"STO_CUDA_RESERVED_SHARED STV_DEFAULT"
__nv_reservedSMEM_offset_0_alias:
	.zero		0
	.zero		64


//--------------------- .nv.constant0._Z17multiply_matricesP6MatrixS0_S0_ --------------------------
	.section	.nv.constant0._Z17multiply_matricesP6MatrixS0_S0_,"a",@progbits
	.sectionflags	@""
	.align	4
.nv.constant0._Z17multiply_matricesP6MatrixS0_S0_:
	.zero		920


//--------------------- SYMBOLS --------------------------

	.type		.nv.reservedSmem.offset0,@object
	.size		.nv.reservedSmem.offset0,0x4
